//
// Generated by NVIDIA NVVM Compiler
//
// Compiler Build ID: CL-36424714
// Cuda compilation tools, release 13.0, V13.0.88
// Based on NVVM 20.0.0
//

.version 9.0
.target sm_100
.address_size 64

	// .globl	_Z20initializeDecreasingPii

.visible .entry _Z20initializeDecreasingPii(
	.param .u64 .ptr .align 1 _Z20initializeDecreasingPii_param_0,
	.param .u32 _Z20initializeDecreasingPii_param_1
)
{
	.reg .pred 	%p<2>;
	.reg .b32 	%r<8>;
	.reg .b64 	%rd<5>;

	ld.param.u64 	%rd1, [_Z20initializeDecreasingPii_param_0];
	ld.param.u32 	%r2, [_Z20initializeDecreasingPii_param_1];
	mov.u32 	%r3, %ctaid.x;
	mov.u32 	%r4, %ntid.x;
	mov.u32 	%r5, %tid.x;
	mad.lo.s32 	%r1, %r3, %r4, %r5;
	setp.ge.s32 	%p1, %r1, %r2;
	@%p1 bra 	$L__BB0_2;
	cvta.to.global.u64 	%rd2, %rd1;
	not.b32 	%r6, %r1;
	add.s32 	%r7, %r2, %r6;
	mul.wide.s32 	%rd3, %r1, 4;
	add.s64 	%rd4, %rd2, %rd3;
	st.global.u32 	[%rd4], %r7;
$L__BB0_2:
	ret;

}
	// .globl	_Z20initializeIncreasingPii
.visible .entry _Z20initializeIncreasingPii(
	.param .u64 .ptr .align 1 _Z20initializeIncreasingPii_param_0,
	.param .u32 _Z20initializeIncreasingPii_param_1
)
{
	.reg .pred 	%p<2>;
	.reg .b32 	%r<6>;
	.reg .b64 	%rd<5>;

	ld.param.u64 	%rd1, [_Z20initializeIncreasingPii_param_0];
	ld.param.u32 	%r2, [_Z20initializeIncreasingPii_param_1];
	mov.u32 	%r3, %ctaid.x;
	mov.u32 	%r4, %ntid.x;
	mov.u32 	%r5, %tid.x;
	mad.lo.s32 	%r1, %r3, %r4, %r5;
	setp.ge.s32 	%p1, %r1, %r2;
	@%p1 bra 	$L__BB1_2;
	cvta.to.global.u64 	%rd2, %rd1;
	mul.wide.s32 	%rd3, %r1, 4;
	add.s64 	%rd4, %rd2, %rd3;
	st.global.u32 	[%rd4], %r1;
$L__BB1_2:
	ret;

}
	// .globl	_Z10addVectorsPiS_S_i
.visible .entry _Z10addVectorsPiS_S_i(
	.param .u64 .ptr .align 1 _Z10addVectorsPiS_S_i_param_0,
	.param .u64 .ptr .align 1 _Z10addVectorsPiS_S_i_param_1,
	.param .u64 .ptr .align 1 _Z10addVectorsPiS_S_i_param_2,
	.param .u32 _Z10addVectorsPiS_S_i_param_3
)
{
	.reg .pred 	%p<2>;
	.reg .b32 	%r<9>;
	.reg .b64 	%rd<11>;

	ld.param.u64 	%rd1, [_Z10addVectorsPiS_S_i_param_0];
	ld.param.u64 	%rd2, [_Z10addVectorsPiS_S_i_param_1];
	ld.param.u64 	%rd3, [_Z10addVectorsPiS_S_i_param_2];
	ld.param.u32 	%r2, [_Z10addVectorsPiS_S_i_param_3];
	mov.u32 	%r3, %ctaid.x;
	mov.u32 	%r4, %ntid.x;
	mov.u32 	%r5, %tid.x;
	mad.lo.s32 	%r1, %r3, %r4, %r5;
	setp.ge.s32 	%p1, %r1, %r2;
	@%p1 bra 	$L__BB2_2;
	cvta.to.global.u64 	%rd4, %rd1;
	cvta.to.global.u64 	%rd5, %rd2;
	cvta.to.global.u64 	%rd6, %rd3;
	mul.wide.s32 	%rd7, %r1, 4;
	add.s64 	%rd8, %rd4, %rd7;
	ld.global.u32 	%r6, [%rd8];
	add.s64 	%rd9, %rd5, %rd7;
	ld.global.u32 	%r7, [%rd9];
	add.s32 	%r8, %r7, %r6;
	add.s64 	%rd10, %rd6, %rd7;
	st.global.u32 	[%rd10], %r8;
$L__BB2_2:
	ret;

}


// ===== COMPILED SASS (sm_100) =====

	.target	sm_100

	.elftype	@"ET_EXEC"


//--------------------- .note.nv.tkinfo           --------------------------
	.section	.note.nv.tkinfo,"",@"SHT_NOTE"
	.sectionflags	@"SHF_NOTE_NV_TKINFO"
	.tkinfo
        /*0018*/ 	.word	0x00000002
        /*0030*/ 	.string	""
        /*0030*/ 	.string	"ptxas"
        /*0030*/ 	.string	"Cuda compilation tools, release 13.0, V13.0.88"
        /*0030*/ 	.string	"Build cuda_13.0.r13.0/compiler.36424714_0"
        /*0030*/ 	.string	"-arch sm_100 -m 64 "



//--------------------- .note.nv.cuinfo           --------------------------
	.section	.note.nv.cuinfo,"",@"SHT_NOTE"
	.sectionflags	@"SHF_NOTE_NV_CUINFO"
        /*0018*/ 	.short	0x0002
        /*001a*/ 	.short	0x0064
        /*001c*/ 	.short	0x0082
	.zero		2


//--------------------- .nv.info                  --------------------------
	.section	.nv.info,"",@"SHT_CUDA_INFO"
	.align	4


	//----- nvinfo : EIATTR_REGCOUNT
	.align		4
        /*0000*/ 	.byte	0x04, 0x2f
        /*0002*/ 	.short	(.L_1 - .L_0)
	.align		4
.L_0:
        /*0004*/ 	.word	index@(_Z20initializeDecreasingPii)
        /*0008*/ 	.word	0x00000008


	//----- nvinfo : EIATTR_FRAME_SIZE
	.align		4
.L_1:
        /*000c*/ 	.byte	0x04, 0x11
        /*000e*/ 	.short	(.L_3 - .L_2)
	.align		4
.L_2:
        /*0010*/ 	.word	index@(_Z20initializeDecreasingPii)
        /*0014*/ 	.word	0x00000000


	//----- nvinfo : EIATTR_REGCOUNT
	.align		4
.L_3:
        /*0018*/ 	.byte	0x04, 0x2f
        /*001a*/ 	.short	(.L_5 - .L_4)
	.align		4
.L_4:
        /*001c*/ 	.word	index@(_Z20initializeIncreasingPii)
        /*0020*/ 	.word	0x00000008


	//----- nvinfo : EIATTR_FRAME_SIZE
	.align		4
.L_5:
        /*0024*/ 	.byte	0x04, 0x11
        /*0026*/ 	.short	(.L_7 - .L_6)
	.align		4
.L_6:
        /*0028*/ 	.word	index@(_Z20initializeIncreasingPii)
        /*002c*/ 	.word	0x00000000


	//----- nvinfo : EIATTR_REGCOUNT
	.align		4
.L_7:
        /*0030*/ 	.byte	0x04, 0x2f
        /*0032*/ 	.short	(.L_9 - .L_8)
	.align		4
.L_8:
        /*0034*/ 	.word	index@(_Z10addVectorsPiS_S_i)
        /*0038*/ 	.word	0x0000000c


	//----- nvinfo : EIATTR_FRAME_SIZE
	.align		4
.L_9:
        /*003c*/ 	.byte	0x04, 0x11
        /*003e*/ 	.short	(.L_11 - .L_10)
	.align		4
.L_10:
        /*0040*/ 	.word	index@(_Z10addVectorsPiS_S_i)
        /*0044*/ 	.word	0x00000000


	//----- nvinfo : EIATTR_MIN_STACK_SIZE
	.align		4
.L_11:
        /*0048*/ 	.byte	0x04, 0x12
        /*004a*/ 	.short	(.L_13 - .L_12)
	.align		4
.L_12:
        /*004c*/ 	.word	index@(_Z10addVectorsPiS_S_i)
        /*0050*/ 	.word	0x00000000


	//----- nvinfo : EIATTR_MIN_STACK_SIZE
	.align		4
.L_13:
        /*0054*/ 	.byte	0x04, 0x12
        /*0056*/ 	.short	(.L_15 - .L_14)
	.align		4
.L_14:
        /*0058*/ 	.word	index@(_Z20initializeIncreasingPii)
        /*005c*/ 	.word	0x00000000


	//----- nvinfo : EIATTR_MIN_STACK_SIZE
	.align		4
.L_15:
        /*0060*/ 	.byte	0x04, 0x12
        /*0062*/ 	.short	(.L_17 - .L_16)
	.align		4
.L_16:
        /*0064*/ 	.word	index@(_Z20initializeDecreasingPii)
        /*0068*/ 	.word	0x00000000
.L_17:


//--------------------- .nv.compat                --------------------------
	.section	.nv.compat,"",@"SHT_CUDA_COMPAT_INFO"
	.align	4
        /*0000*/ 	.byte	0x02, 0x09, 0x00, 0x00, 0x02, 0x02, 0x01, 0x00, 0x02, 0x05, 0x05, 0x00, 0x03, 0x07, 0x01, 0x01
        /*0010*/ 	.byte	0x02, 0x03, 0x00, 0x00, 0x02, 0x06, 0x01, 0x00, 0x04, 0x0b, 0x08, 0x00, 0x09, 0x00, 0x00, 0x00
        /*0020*/ 	.byte	0x00, 0x00, 0x00, 0x00


//--------------------- .nv.info._Z10addVectorsPiS_S_i --------------------------
	.section	.nv.info._Z10addVectorsPiS_S_i,"",@"SHT_CUDA_INFO"
	.sectionflags	@""
	.align	4


	//----- nvinfo : EIATTR_CUDA_API_VERSION
	.align		4
        /*0000*/ 	.byte	0x04, 0x37
        /*0002*/ 	.short	(.L_19 - .L_18)
.L_18:
        /*0004*/ 	.word	0x00000082


	//----- nvinfo : EIATTR_KPARAM_INFO
	.align		4
.L_19:
        /*0008*/ 	.byte	0x04, 0x17
        /*000a*/ 	.short	(.L_21 - .L_20)
.L_20:
        /*000c*/ 	.word	0x00000000
        /*0010*/ 	.short	0x0003
        /*0012*/ 	.short	0x0018
        /*0014*/ 	.byte	0x00, 0xf0, 0x11, 0x00


	//----- nvinfo : EIATTR_KPARAM_INFO
	.align		4
.L_21:
        /*0018*/ 	.byte	0x04, 0x17
        /*001a*/ 	.short	(.L_23 - .L_22)
.L_22:
        /*001c*/ 	.word	0x00000000
        /*0020*/ 	.short	0x0002
        /*0022*/ 	.short	0x0010
        /*0024*/ 	.byte	0x00, 0xf5, 0x21, 0x00


	//----- nvinfo : EIATTR_KPARAM_INFO
	.align		4
.L_23:
        /*0028*/ 	.byte	0x04, 0x17
        /*002a*/ 	.short	(.L_25 - .L_24)
.L_24:
        /*002c*/ 	.word	0x00000000
        /*0030*/ 	.short	0x0001
        /*0032*/ 	.short	0x0008
        /*0034*/ 	.byte	0x00, 0xf5, 0x21, 0x00


	//----- nvinfo : EIATTR_KPARAM_INFO
	.align		4
.L_25:
        /*0038*/ 	.byte	0x04, 0x17
        /*003a*/ 	.short	(.L_27 - .L_26)
.L_26:
        /*003c*/ 	.word	0x00000000
        /*0040*/ 	.short	0x0000
        /*0042*/ 	.short	0x0000
        /*0044*/ 	.byte	0x00, 0xf5, 0x21, 0x00


	//----- nvinfo : EIATTR_SPARSE_MMA_MASK
	.align		4
.L_27:
        /*0048*/ 	.byte	0x03, 0x50
        /*004a*/ 	.short	0x0000


	//----- nvinfo : EIATTR_MAXREG_COUNT
	.align		4
        /*004c*/ 	.byte	0x03, 0x1b
        /*004e*/ 	.short	0x00ff


	//----- nvinfo : EIATTR_MERCURY_ISA_VERSION
	.align		4
        /*0050*/ 	.byte	0x03, 0x5f
        /*0052*/ 	.short	0x0101


	//----- nvinfo : EIATTR_VRC_CTA_INIT_COUNT
	.align		4
        /*0054*/ 	.byte	0x02, 0x4a
	.zero		1
	.zero		1


	//----- nvinfo : EIATTR_EXIT_INSTR_OFFSETS
	.align		4
        /*0058*/ 	.byte	0x04, 0x1c
        /*005a*/ 	.short	(.L_29 - .L_28)


	//   ....[0]....
.L_28:
        /*005c*/ 	.word	0x00000070


	//   ....[1]....
        /*0060*/ 	.word	0x00000130


	//----- nvinfo : EIATTR_CBANK_PARAM_SIZE
	.align		4
.L_29:
        /*0064*/ 	.byte	0x03, 0x19
        /*0066*/ 	.short	0x001c


	//----- nvinfo : EIATTR_PARAM_CBANK
	.align		4
        /*0068*/ 	.byte	0x04, 0x0a
        /*006a*/ 	.short	(.L_31 - .L_30)
	.align		4
.L_30:
        /*006c*/ 	.word	index@(.nv.constant0._Z10addVectorsPiS_S_i)
        /*0070*/ 	.short	0x0380
        /*0072*/ 	.short	0x001c


	//----- nvinfo : EIATTR_SW_WAR
	.align		4
.L_31:
        /*0074*/ 	.byte	0x04, 0x36
        /*0076*/ 	.short	(.L_33 - .L_32)
.L_32:
        /*0078*/ 	.word	0x00000008
.L_33:


//--------------------- .nv.info._Z20initializeIncreasingPii --------------------------
	.section	.nv.info._Z20initializeIncreasingPii,"",@"SHT_CUDA_INFO"
	.sectionflags	@""
	.align	4


	//----- nvinfo : EIATTR_CUDA_API_VERSION
	.align		4
        /*0000*/ 	.byte	0x04, 0x37
        /*0002*/ 	.short	(.L_35 - .L_34)
.L_34:
        /*0004*/ 	.word	0x00000082


	//----- nvinfo : EIATTR_KPARAM_INFO
	.align		4
.L_35:
        /*0008*/ 	.byte	0x04, 0x17
        /*000a*/ 	.short	(.L_37 - .L_36)
.L_36:
        /*000c*/ 	.word	0x00000000
        /*0010*/ 	.short	0x0001
        /*0012*/ 	.short	0x0008
        /*0014*/ 	.byte	0x00, 0xf0, 0x11, 0x00


	//----- nvinfo : EIATTR_KPARAM_INFO
	.align		4
.L_37:
        /*0018*/ 	.byte	0x04, 0x17
        /*001a*/ 	.short	(.L_39 - .L_38)
.L_38:
        /*001c*/ 	.word	0x00000000
        /*0020*/ 	.short	0x0000
        /*0022*/ 	.short	0x0000
        /*0024*/ 	.byte	0x00, 0xf5, 0x21, 0x00


	//----- nvinfo : EIATTR_SPARSE_MMA_MASK
	.align		4
.L_39:
        /*0028*/ 	.byte	0x03, 0x50
        /*002a*/ 	.short	0x0000


	//----- nvinfo : EIATTR_MAXREG_COUNT
	.align		4
        /*002c*/ 	.byte	0x03, 0x1b
        /*002e*/ 	.short	0x00ff


	//----- nvinfo : EIATTR_MERCURY_ISA_VERSION
	.align		4
        /*0030*/ 	.byte	0x03, 0x5f
        /*0032*/ 	.short	0x0101


	//----- nvinfo : EIATTR_VRC_CTA_INIT_COUNT
	.align		4
        /*0034*/ 	.byte	0x02, 0x4a
	.zero		1
	.zero		1


	//----- nvinfo : EIATTR_EXIT_INSTR_OFFSETS
	.align		4
        /*0038*/ 	.byte	0x04, 0x1c
        /*003a*/ 	.short	(.L_41 - .L_40)


	//   ....[0]....
.L_40:
        /*003c*/ 	.word	0x00000070


	//   ....[1]....
        /*0040*/ 	.word	0x000000c0


	//----- nvinfo : EIATTR_CBANK_PARAM_SIZE
	.align		4
.L_41:
        /*0044*/ 	.byte	0x03, 0x19
        /*0046*/ 	.short	0x000c


	//----- nvinfo : EIATTR_PARAM_CBANK
	.align		4
        /*0048*/ 	.byte	0x04, 0x0a
        /*004a*/ 	.short	(.L_43 - .L_42)
	.align		4
.L_42:
        /*004c*/ 	.word	index@(.nv.constant0._Z20initializeIncreasingPii)
        /*0050*/ 	.short	0x0380
        /*0052*/ 	.short	0x000c


	//----- nvinfo : EIATTR_SW_WAR
	.align		4
.L_43:
        /*0054*/ 	.byte	0x04, 0x36
        /*0056*/ 	.short	(.L_45 - .L_44)
.L_44:
        /*0058*/ 	.word	0x00000008
.L_45:


//--------------------- .nv.info._Z20initializeDecreasingPii --------------------------
	.section	.nv.info._Z20initializeDecreasingPii,"",@"SHT_CUDA_INFO"
	.sectionflags	@""
	.align	4


	//----- nvinfo : EIATTR_CUDA_API_VERSION
	.align		4
        /*0000*/ 	.byte	0x04, 0x37
        /*0002*/ 	.short	(.L_47 - .L_46)
.L_46:
        /*0004*/ 	.word	0x00000082


	//----- nvinfo : EIATTR_KPARAM_INFO
	.align		4
.L_47:
        /*0008*/ 	.byte	0x04, 0x17
        /*000a*/ 	.short	(.L_49 - .L_48)
.L_48:
        /*000c*/ 	.word	0x00000000
        /*0010*/ 	.short	0x0001
        /*0012*/ 	.short	0x0008
        /*0014*/ 	.byte	0x00, 0xf0, 0x11, 0x00


	//----- nvinfo : EIATTR_KPARAM_INFO
	.align		4
.L_49:
        /*0018*/ 	.byte	0x04, 0x17
        /*001a*/ 	.short	(.L_51 - .L_50)
.L_50:
        /*001c*/ 	.word	0x00000000
        /*0020*/ 	.short	0x0000
        /*0022*/ 	.short	0x0000
        /*0024*/ 	.byte	0x00, 0xf5, 0x21, 0x00


	//----- nvinfo : EIATTR_SPARSE_MMA_MASK
	.align		4
.L_51:
        /*0028*/ 	.byte	0x03, 0x50
        /*002a*/ 	.short	0x0000


	//----- nvinfo : EIATTR_MAXREG_COUNT
	.align		4
        /*002c*/ 	.byte	0x03, 0x1b
        /*002e*/ 	.short	0x00ff


	//----- nvinfo : EIATTR_MERCURY_ISA_VERSION
	.align		4
        /*0030*/ 	.byte	0x03, 0x5f
        /*0032*/ 	.short	0x0101


	//----- nvinfo : EIATTR_VRC_CTA_INIT_COUNT
	.align		4
        /*0034*/ 	.byte	0x02, 0x4a
	.zero		1
	.zero		1


	//----- nvinfo : EIATTR_EXIT_INSTR_OFFSETS
	.align		4
        /*0038*/ 	.byte	0x04, 0x1c
        /*003a*/ 	.short	(.L_53 - .L_52)


	//   ....[0]....
.L_52:
        /*003c*/ 	.word	0x00000070


	//   ....[1]....
        /*0040*/ 	.word	0x000000e0


	//----- nvinfo : EIATTR_CBANK_PARAM_SIZE
	.align		4
.L_53:
        /*0044*/ 	.byte	0x03, 0x19
        /*0046*/ 	.short	0x000c


	//----- nvinfo : EIATTR_PARAM_CBANK
	.align		4
        /*0048*/ 	.byte	0x04, 0x0a
        /*004a*/ 	.short	(.L_55 - .L_54)
	.align		4
.L_54:
        /*004c*/ 	.word	index@(.nv.constant0._Z20initializeDecreasingPii)
        /*0050*/ 	.short	0x0380
        /*0052*/ 	.short	0x000c


	//----- nvinfo : EIATTR_SW_WAR
	.align		4
.L_55:
        /*0054*/ 	.byte	0x04, 0x36
        /*0056*/ 	.short	(.L_57 - .L_56)
.L_56:
        /*0058*/ 	.word	0x00000008
.L_57:


//--------------------- .nv.callgraph             --------------------------
	.section	.nv.callgraph,"",@"SHT_CUDA_CALLGRAPH"
	.align	4
	.sectionentsize	8
	.align		4
        /*0000*/ 	.word	0x00000000
	.align		4
        /*0004*/ 	.word	0xffffffff
	.align		4
        /*0008*/ 	.word	0x00000000
	.align		4
        /*000c*/ 	.word	0xfffffffe
	.align		4
        /*0010*/ 	.word	0x00000000
	.align		4
        /*0014*/ 	.word	0xfffffffd
	.align		4
        /*0018*/ 	.word	0x00000000
	.align		4
        /*001c*/ 	.word	0xfffffffc


//--------------------- .text._Z10addVectorsPiS_S_i --------------------------
	.section	.text._Z10addVectorsPiS_S_i,"ax",@progbits
	.align	128
        .global         _Z10addVectorsPiS_S_i
        .type           _Z10addVectorsPiS_S_i,@function
        .size           _Z10addVectorsPiS_S_i,(.L_x_3 - _Z10addVectorsPiS_S_i)
        .other          _Z10addVectorsPiS_S_i,@"STO_CUDA_ENTRY STV_DEFAULT"
_Z10addVectorsPiS_S_i:
.text._Z10addVectorsPiS_S_i:
[----:B------:R-:W-:Y:S01]  /*0000*/  LDC R1, c[0x0][0x37c] ;  /* 0x0000df00ff017b82 */ /* 0x000fe20000000800 */
[----:B------:R-:W0:Y:S07]  /*0010*/  S2R R0, SR_TID.X ;  /* 0x0000000000007919 */ /* 0x000e2e0000002100 */
[----:B------:R-:W0:Y:S01]  /*0020*/  S2UR UR4, SR_CTAID.X ;  /* 0x00000000000479c3 */ /* 0x000e220000002500 */
[----:B------:R-:W1:Y:S07]  /*0030*/  LDCU UR5, c[0x0][0x398] ;  /* 0x00007300ff0577ac */ /* 0x000e6e0008000800 */
[----:B------:R-:W0:Y:S02]  /*0040*/  LDC R9, c[0x0][0x360] ;  /* 0x0000d800ff097b82 */ /* 0x000e240000000800 */
[----:B0-----:R-:W-:-:S05]  /*0050*/  IMAD R9, R9, UR4, R0 ;  /* 0x0000000409097c24 */ /* 0x001fca000f8e0200 */
[----:B-1----:R-:W-:-:S13]  /*0060*/  ISETP.GE.AND P0, PT, R9, UR5, PT ;  /* 0x0000000509007c0c */ /* 0x002fda000bf06270 */
[----:B------:R-:W-:Y:S05]  /*0070*/  @P0 EXIT ;  /* 0x000000000000094d */ /* 0x000fea0003800000 */
[----:B------:R-:W0:Y:S01]  /*0080*/  LDC.64 R2, c[0x0][0x380] ;  /* 0x0000e000ff027b82 */ /* 0x000e220000000a00 */
[----:B------:R-:W1:Y:S07]  /*0090*/  LDCU.64 UR4, c[0x0][0x358] ;  /* 0x00006b00ff0477ac */ /* 0x000e6e0008000a00 */
[----:B------:R-:W2:Y:S08]  /*00a0*/  LDC.64 R4, c[0x0][0x388] ;  /* 0x0000e200ff047b82 */ /* 0x000eb00000000a00 */
[----:B------:R-:W3:Y:S01]  /*00b0*/  LDC.64 R6, c[0x0][0x390] ;  /* 0x0000e400ff067b82 */ /* 0x000ee20000000a00 */
[----:B0-----:R-:W-:-:S06]  /*00c0*/  IMAD.WIDE R2, R9, 0x4, R2 ;  /* 0x0000000409027825 */ /* 0x001fcc00078e0202 */
[----:B-1----:R-:W4:Y:S01]  /*00d0*/  LDG.E R2, desc[UR4][R2.64] ;  /* 0x0000000402027981 */ /* 0x002f22000c1e1900 */
[----:B--2---:R-:W-:-:S06]  /*00e0*/  IMAD.WIDE R4, R9, 0x4, R4 ;  /* 0x0000000409047825 */ /* 0x004fcc00078e0204 */
[----:B------:R-:W4:Y:S01]  /*00f0*/  LDG.E R5, desc[UR4][R4.64] ;  /* 0x0000000404057981 */ /* 0x000f22000c1e1900 */
[----:B---3--:R-:W-:Y:S01]  /*0100*/  IMAD.WIDE R6, R9, 0x4, R6 ;  /* 0x0000000409067825 */ /* 0x008fe200078e0206 */
[----:B----4-:R-:W-:-:S05]  /*0110*/  IADD3 R9, PT, PT, R2, R5, RZ ;  /* 0x0000000502097210 */ /* 0x010fca0007ffe0ff */
[----:B------:R-:W-:Y:S01]  /*0120*/  STG.E desc[UR4][R6.64], R9 ;  /* 0x0000000906007986 */ /* 0x000fe2000c101904 */
[----:B------:R-:W-:Y:S05]  /*0130*/  EXIT ;  /* 0x000000000000794d */ /* 0x000fea0003800000 */
.L_x_0:
[----:B------:R-:W-:-:S00]  /*0140*/  BRA `(.L_x_0) ;  /* 0xfffffffc00fc7947 */ /* 0x000fc0000383ffff */
[----:B------:R-:W-:-:S00]  /*0150*/  NOP ;  /* 0x0000000000007918 */ /* 0x000fc00000000000 */
        /* <DEDUP_REMOVED lines=10> */
.L_x_3:


//--------------------- .text._Z20initializeIncreasingPii --------------------------
	.section	.text._Z20initializeIncreasingPii,"ax",@progbits
	.align	128
        .global         _Z20initializeIncreasingPii
        .type           _Z20initializeIncreasingPii,@function
        .size           _Z20initializeIncreasingPii,(.L_x_4 - _Z20initializeIncreasingPii)
        .other          _Z20initializeIncreasingPii,@"STO_CUDA_ENTRY STV_DEFAULT"
_Z20initializeIncreasingPii:
.text._Z20initializeIncreasingPii:
        /* <DEDUP_REMOVED lines=9> */
[----:B------:R-:W1:Y:S01]  /*0090*/  LDCU.64 UR4, c[0x0][0x358] ;  /* 0x00006b00ff0477ac */ /* 0x000e620008000a00 */
[----:B0-----:R-:W-:-:S05]  /*00a0*/  IMAD.WIDE R2, R5, 0x4, R2 ;  /* 0x0000000405027825 */ /* 0x001fca00078e0202 */
[----:B-1----:R-:W-:Y:S01]  /*00b0*/  STG.E desc[UR4][R2.64], R5 ;  /* 0x0000000502007986 */ /* 0x002fe2000c101904 */
[----:B------:R-:W-:Y:S05]  /*00c0*/  EXIT ;  /* 0x000000000000794d */ /* 0x000fea0003800000 */
.L_x_1:
        /* <DEDUP_REMOVED lines=11> */
.L_x_4:


//--------------------- .text._Z20initializeDecreasingPii --------------------------
	.section	.text._Z20initializeDecreasingPii,"ax",@progbits
	.align	128
        .global         _Z20initializeDecreasingPii
        .type           _Z20initializeDecreasingPii,@function
        .size           _Z20initializeDecreasingPii,(.L_x_5 - _Z20initializeDecreasingPii)
        .other          _Z20initializeDecreasingPii,@"STO_CUDA_ENTRY STV_DEFAULT"
_Z20initializeDecreasingPii:
.text._Z20initializeDecreasingPii:
        /* <DEDUP_REMOVED lines=10> */
[----:B------:R-:W-:Y:S01]  /*00a0*/  LOP3.LUT R0, RZ, R5, RZ, 0x33, !PT ;  /* 0x00000005ff007212 */ /* 0x000fe200078e33ff */
[----:B0-----:R-:W-:-:S03]  /*00b0*/  IMAD.WIDE R2, R5, 0x4, R2 ;  /* 0x0000000405027825 */ /* 0x001fc600078e0202 */
[----:B------:R-:W-:-:S05]  /*00c0*/  IADD3 R5, PT, PT, R0, UR6, RZ ;  /* 0x0000000600057c10 */ /* 0x000fca000fffe0ff */
[----:B-1----:R-:W-:Y:S01]  /*00d0*/  STG.E desc[UR4][R2.64], R5 ;  /* 0x0000000502007986 */ /* 0x002fe2000c101904 */
[----:B------:R-:W-:Y:S05]  /*00e0*/  EXIT ;  /* 0x000000000000794d */ /* 0x000fea0003800000 */
.L_x_2:
        /* <DEDUP_REMOVED lines=9> */
.L_x_5:


//--------------------- .nv.shared.reserved.0     --------------------------
	.section	.nv.shared.reserved.0,"aw",@nobits
	.weak		__nv_reservedSMEM_offset_0_alias
	.size		__nv_reservedSMEM_offset_0_alias, 0, 64
	.other		__nv_reservedSMEM_offset_0_alias,@"STO_CUDA_RESERVED_SHARED STV_DEFAULT"
__nv_reservedSMEM_offset_0_alias:
	.zero		0
	.zero		64


//--------------------- .nv.constant0._Z10addVectorsPiS_S_i --------------------------
	.section	.nv.constant0._Z10addVectorsPiS_S_i,"a",@progbits
	.sectionflags	@""
	.align	4
.nv.constant0._Z10addVectorsPiS_S_i:
	.zero		924


//--------------------- .nv.constant0._Z20initializeIncreasingPii --------------------------
	.section	.nv.constant0._Z20initializeIncreasingPii,"a",@progbits
	.sectionflags	@""
	.align	4
.nv.constant0._Z20initializeIncreasingPii:
	.zero		908


//--------------------- .nv.constant0._Z20initializeDecreasingPii --------------------------
	.section	.nv.constant0._Z20initializeDecreasingPii,"a",@progbits
	.sectionflags	@""
	.align	4
.nv.constant0._Z20initializeDecreasingPii:
	.zero		908


//--------------------- SYMBOLS --------------------------

	.type		.nv.reservedSmem.offset0,@object
	.size		.nv.reservedSmem.offset0,0x4
